//
// Generated by NVIDIA NVVM Compiler
//
// Compiler Build ID: CL-36424714
// Cuda compilation tools, release 13.0, V13.0.88
// Based on NVVM 20.0.0
//

.version 9.0
.target sm_100
.address_size 64

	// .globl	_Z9vectorAddPfS_S_ii

.visible .entry _Z9vectorAddPfS_S_ii(
	.param .u64 .ptr .align 1 _Z9vectorAddPfS_S_ii_param_0,
	.param .u64 .ptr .align 1 _Z9vectorAddPfS_S_ii_param_1,
	.param .u64 .ptr .align 1 _Z9vectorAddPfS_S_ii_param_2,
	.param .u32 _Z9vectorAddPfS_S_ii_param_3,
	.param .u32 _Z9vectorAddPfS_S_ii_param_4
)
{
	.reg .pred 	%p<2>;
	.reg .b32 	%r<8>;
	.reg .b32 	%f<4>;
	.reg .b64 	%rd<11>;

	ld.param.u64 	%rd1, [_Z9vectorAddPfS_S_ii_param_0];
	ld.param.u64 	%rd2, [_Z9vectorAddPfS_S_ii_param_1];
	ld.param.u64 	%rd3, [_Z9vectorAddPfS_S_ii_param_2];
	ld.param.u32 	%r2, [_Z9vectorAddPfS_S_ii_param_3];
	ld.param.u32 	%r3, [_Z9vectorAddPfS_S_ii_param_4];
	mov.u32 	%r4, %ntid.x;
	mov.u32 	%r5, %ctaid.x;
	mov.u32 	%r6, %tid.x;
	mad.lo.s32 	%r7, %r4, %r5, %r6;
	mad.lo.s32 	%r1, %r3, %r2, %r7;
	setp.ge.s32 	%p1, %r7, %r3;
	@%p1 bra 	$L__BB0_2;
	cvta.to.global.u64 	%rd4, %rd1;
	cvta.to.global.u64 	%rd5, %rd2;
	cvta.to.global.u64 	%rd6, %rd3;
	mul.wide.s32 	%rd7, %r1, 4;
	add.s64 	%rd8, %rd4, %rd7;
	ld.global.f32 	%f1, [%rd8];
	add.s64 	%rd9, %rd5, %rd7;
	ld.global.f32 	%f2, [%rd9];
	add.f32 	%f3, %f1, %f2;
	add.s64 	%rd10, %rd6, %rd7;
	st.global.f32 	[%rd10], %f3;
$L__BB0_2:
	ret;

}


// ===== COMPILED SASS (sm_100) =====

	.target	sm_100

	.elftype	@"ET_EXEC"


//--------------------- .note.nv.tkinfo           --------------------------
	.section	.note.nv.tkinfo,"",@"SHT_NOTE"
	.sectionflags	@"SHF_NOTE_NV_TKINFO"
	.tkinfo
        /*0018*/ 	.word	0x00000002
        /*0030*/ 	.string	""
        /*0030*/ 	.string	"ptxas"
        /*0030*/ 	.string	"Cuda compilation tools, release 13.0, V13.0.88"
        /*0030*/ 	.string	"Build cuda_13.0.r13.0/compiler.36424714_0"
        /*0030*/ 	.string	"-arch sm_100 -m 64 "



//--------------------- .note.nv.cuinfo           --------------------------
	.section	.note.nv.cuinfo,"",@"SHT_NOTE"
	.sectionflags	@"SHF_NOTE_NV_CUINFO"
        /*0018*/ 	.short	0x0002
        /*001a*/ 	.short	0x0064
        /*001c*/ 	.short	0x0082
	.zero		2


//--------------------- .nv.info                  --------------------------
	.section	.nv.info,"",@"SHT_CUDA_INFO"
	.align	4


	//----- nvinfo : EIATTR_REGCOUNT
	.align		4
        /*0000*/ 	.byte	0x04, 0x2f
        /*0002*/ 	.short	(.L_1 - .L_0)
	.align		4
.L_0:
        /*0004*/ 	.word	index@(_Z9vectorAddPfS_S_ii)
        /*0008*/ 	.word	0x0000000c


	//----- nvinfo : EIATTR_FRAME_SIZE
	.align		4
.L_1:
        /*000c*/ 	.byte	0x04, 0x11
        /*000e*/ 	.short	(.L_3 - .L_2)
	.align		4
.L_2:
        /*0010*/ 	.word	index@(_Z9vectorAddPfS_S_ii)
        /*0014*/ 	.word	0x00000000


	//----- nvinfo : EIATTR_MIN_STACK_SIZE
	.align		4
.L_3:
        /*0018*/ 	.byte	0x04, 0x12
        /*001a*/ 	.short	(.L_5 - .L_4)
	.align		4
.L_4:
        /*001c*/ 	.word	index@(_Z9vectorAddPfS_S_ii)
        /*0020*/ 	.word	0x00000000
.L_5:


//--------------------- .nv.compat                --------------------------
	.section	.nv.compat,"",@"SHT_CUDA_COMPAT_INFO"
	.align	4
        /*0000*/ 	.byte	0x02, 0x09, 0x00, 0x00, 0x02, 0x02, 0x01, 0x00, 0x02, 0x05, 0x05, 0x00, 0x03, 0x07, 0x01, 0x01
        /*0010*/ 	.byte	0x02, 0x03, 0x00, 0x00, 0x02, 0x06, 0x01, 0x00, 0x04, 0x0b, 0x08, 0x00, 0x09, 0x00, 0x00, 0x00
        /*0020*/ 	.byte	0x00, 0x00, 0x00, 0x00


//--------------------- .nv.info._Z9vectorAddPfS_S_ii --------------------------
	.section	.nv.info._Z9vectorAddPfS_S_ii,"",@"SHT_CUDA_INFO"
	.sectionflags	@""
	.align	4


	//----- nvinfo : EIATTR_CUDA_API_VERSION
	.align		4
        /*0000*/ 	.byte	0x04, 0x37
        /*0002*/ 	.short	(.L_7 - .L_6)
.L_6:
        /*0004*/ 	.word	0x00000082


	//----- nvinfo : EIATTR_KPARAM_INFO
	.align		4
.L_7:
        /*0008*/ 	.byte	0x04, 0x17
        /*000a*/ 	.short	(.L_9 - .L_8)
.L_8:
        /*000c*/ 	.word	0x00000000
        /*0010*/ 	.short	0x0004
        /*0012*/ 	.short	0x001c
        /*0014*/ 	.byte	0x00, 0xf0, 0x11, 0x00


	//----- nvinfo : EIATTR_KPARAM_INFO
	.align		4
.L_9:
        /*0018*/ 	.byte	0x04, 0x17
        /*001a*/ 	.short	(.L_11 - .L_10)
.L_10:
        /*001c*/ 	.word	0x00000000
        /*0020*/ 	.short	0x0003
        /*0022*/ 	.short	0x0018
        /*0024*/ 	.byte	0x00, 0xf0, 0x11, 0x00


	//----- nvinfo : EIATTR_KPARAM_INFO
	.align		4
.L_11:
        /*0028*/ 	.byte	0x04, 0x17
        /*002a*/ 	.short	(.L_13 - .L_12)
.L_12:
        /*002c*/ 	.word	0x00000000
        /*0030*/ 	.short	0x0002
        /*0032*/ 	.short	0x0010
        /*0034*/ 	.byte	0x00, 0xf5, 0x21, 0x00


	//----- nvinfo : EIATTR_KPARAM_INFO
	.align		4
.L_13:
        /*0038*/ 	.byte	0x04, 0x17
        /*003a*/ 	.short	(.L_15 - .L_14)
.L_14:
        /*003c*/ 	.word	0x00000000
        /*0040*/ 	.short	0x0001
        /*0042*/ 	.short	0x0008
        /*0044*/ 	.byte	0x00, 0xf5, 0x21, 0x00


	//----- nvinfo : EIATTR_KPARAM_INFO
	.align		4
.L_15:
        /*0048*/ 	.byte	0x04, 0x17
        /*004a*/ 	.short	(.L_17 - .L_16)
.L_16:
        /*004c*/ 	.word	0x00000000
        /*0050*/ 	.short	0x0000
        /*0052*/ 	.short	0x0000
        /*0054*/ 	.byte	0x00, 0xf5, 0x21, 0x00


	//----- nvinfo : EIATTR_SPARSE_MMA_MASK
	.align		4
.L_17:
        /*0058*/ 	.byte	0x03, 0x50
        /*005a*/ 	.short	0x0000


	//----- nvinfo : EIATTR_MAXREG_COUNT
	.align		4
        /*005c*/ 	.byte	0x03, 0x1b
        /*005e*/ 	.short	0x00ff


	//----- nvinfo : EIATTR_MERCURY_ISA_VERSION
	.align		4
        /*0060*/ 	.byte	0x03, 0x5f
        /*0062*/ 	.short	0x0101


	//----- nvinfo : EIATTR_VRC_CTA_INIT_COUNT
	.align		4
        /*0064*/ 	.byte	0x02, 0x4a
	.zero		1
	.zero		1


	//----- nvinfo : EIATTR_EXIT_INSTR_OFFSETS
	.align		4
        /*0068*/ 	.byte	0x04, 0x1c
        /*006a*/ 	.short	(.L_19 - .L_18)


	//   ....[0]....
.L_18:
        /*006c*/ 	.word	0x00000070


	//   ....[1]....
        /*0070*/ 	.word	0x00000140


	//----- nvinfo : EIATTR_CBANK_PARAM_SIZE
	.align		4
.L_19:
        /*0074*/ 	.byte	0x03, 0x19
        /*0076*/ 	.short	0x0020


	//----- nvinfo : EIATTR_PARAM_CBANK
	.align		4
        /*0078*/ 	.byte	0x04, 0x0a
        /*007a*/ 	.short	(.L_21 - .L_20)
	.align		4
.L_20:
        /*007c*/ 	.word	index@(.nv.constant0._Z9vectorAddPfS_S_ii)
        /*0080*/ 	.short	0x0380
        /*0082*/ 	.short	0x0020


	//----- nvinfo : EIATTR_SW_WAR
	.align		4
.L_21:
        /*0084*/ 	.byte	0x04, 0x36
        /*0086*/ 	.short	(.L_23 - .L_22)
.L_22:
        /*0088*/ 	.word	0x00000008
.L_23:


//--------------------- .nv.callgraph             --------------------------
	.section	.nv.callgraph,"",@"SHT_CUDA_CALLGRAPH"
	.align	4
	.sectionentsize	8
	.align		4
        /*0000*/ 	.word	0x00000000
	.align		4
        /*0004*/ 	.word	0xffffffff
	.align		4
        /*0008*/ 	.word	0x00000000
	.align		4
        /*000c*/ 	.word	0xfffffffe
	.align		4
        /*0010*/ 	.word	0x00000000
	.align		4
        /*0014*/ 	.word	0xfffffffd
	.align		4
        /*0018*/ 	.word	0x00000000
	.align		4
        /*001c*/ 	.word	0xfffffffc


//--------------------- .text._Z9vectorAddPfS_S_ii --------------------------
	.section	.text._Z9vectorAddPfS_S_ii,"ax",@progbits
	.align	128
        .global         _Z9vectorAddPfS_S_ii
        .type           _Z9vectorAddPfS_S_ii,@function
        .size           _Z9vectorAddPfS_S_ii,(.L_x_1 - _Z9vectorAddPfS_S_ii)
        .other          _Z9vectorAddPfS_S_ii,@"STO_CUDA_ENTRY STV_DEFAULT"
_Z9vectorAddPfS_S_ii:
.text._Z9vectorAddPfS_S_ii:
[----:B------:R-:W-:Y:S01]  /*0000*/  LDC R1, c[0x0][0x37c] ;  /* 0x0000df00ff017b82 */ /* 0x000fe20000000800 */
[----:B------:R-:W0:Y:S07]  /*0010*/  S2R R0, SR_CTAID.X ;  /* 0x0000000000007919 */ /* 0x000e2e0000002500 */
[----:B------:R-:W1:Y:S01]  /*0020*/  LDC.64 R8, c[0x0][0x398] ;  /* 0x0000e600ff087b82 */ /* 0x000e620000000a00 */
[----:B------:R-:W0:Y:S01]  /*0030*/  LDCU UR4, c[0x0][0x360] ;  /* 0x00006c00ff0477ac */ /* 0x000e220008000800 */
[----:B------:R-:W0:Y:S02]  /*0040*/  S2R R3, SR_TID.X ;  /* 0x0000000000037919 */ /* 0x000e240000002100 */
[----:B0-----:R-:W-:-:S05]  /*0050*/  IMAD R0, R0, UR4, R3 ;  /* 0x0000000400007c24 */ /* 0x001fca000f8e0203 */
[----:B-1----:R-:W-:-:S13]  /*0060*/  ISETP.GE.AND P0, PT, R0, R9, PT ;  /* 0x000000090000720c */ /* 0x002fda0003f06270 */
[----:B------:R-:W-:Y:S05]  /*0070*/  @P0 EXIT ;  /* 0x000000000000094d */ /* 0x000fea0003800000 */
[----:B------:R-:W0:Y:S01]  /*0080*/  LDC.64 R2, c[0x0][0x380] ;  /* 0x0000e000ff027b82 */ /* 0x000e220000000a00 */
[----:B------:R-:W1:Y:S01]  /*0090*/  LDCU.64 UR4, c[0x0][0x358] ;  /* 0x00006b00ff0477ac */ /* 0x000e620008000a00 */
[----:B------:R-:W-:-:S06]  /*00a0*/  IMAD R9, R9, R8, R0 ;  /* 0x0000000809097224 */ /* 0x000fcc00078e0200 */
[----:B------:R-:W2:Y:S08]  /*00b0*/  LDC.64 R4, c[0x0][0x388] ;  /* 0x0000e200ff047b82 */ /* 0x000eb00000000a00 */
[----:B------:R-:W3:Y:S01]  /*00c0*/  LDC.64 R6, c[0x0][0x390] ;  /* 0x0000e400ff067b82 */ /* 0x000ee20000000a00 */
[----:B0-----:R-:W-:-:S06]  /*00d0*/  IMAD.WIDE R2, R9, 0x4, R2 ;  /* 0x0000000409027825 */ /* 0x001fcc00078e0202 */
[----:B-1----:R-:W4:Y:S01]  /*00e0*/  LDG.E R2, desc[UR4][R2.64] ;  /* 0x0000000402027981 */ /* 0x002f22000c1e1900 */
[----:B--2---:R-:W-:-:S06]  /*00f0*/  IMAD.WIDE R4, R9, 0x4, R4 ;  /* 0x0000000409047825 */ /* 0x004fcc00078e0204 */
[----:B------:R-:W4:Y:S01]  /*0100*/  LDG.E R5, desc[UR4][R4.64] ;  /* 0x0000000404057981 */ /* 0x000f22000c1e1900 */
[----:B---3--:R-:W-:-:S04]  /*0110*/  IMAD.WIDE R6, R9, 0x4, R6 ;  /* 0x0000000409067825 */ /* 0x008fc800078e0206 */
[----:B----4-:R-:W-:-:S05]  /*0120*/  FADD R9, R2, R5 ;  /* 0x0000000502097221 */ /* 0x010fca0000000000 */
[----:B------:R-:W-:Y:S01]  /*0130*/  STG.E desc[UR4][R6.64], R9 ;  /* 0x0000000906007986 */ /* 0x000fe2000c101904 */
[----:B------:R-:W-:Y:S05]  /*0140*/  EXIT ;  /* 0x000000000000794d */ /* 0x000fea0003800000 */
.L_x_0:
[----:B------:R-:W-:-:S00]  /*0150*/  BRA `(.L_x_0) ;  /* 0xfffffffc00fc7947 */ /* 0x000fc0000383ffff */
[----:B------:R-:W-:-:S00]  /*0160*/  NOP ;  /* 0x0000000000007918 */ /* 0x000fc00000000000 */
        /* <DEDUP_REMOVED lines=9> */
.L_x_1:


//--------------------- .nv.shared.reserved.0     --------------------------
	.section	.nv.shared.reserved.0,"aw",@nobits
	.weak		__nv_reservedSMEM_offset_0_alias
	.size		__nv_reservedSMEM_offset_0_alias, 0, 64
	.other		__nv_reservedSMEM_offset_0_alias,@"STO_CUDA_RESERVED_SHARED STV_DEFAULT"
__nv_reservedSMEM_offset_0_alias:
	.zero		0
	.zero		64


//--------------------- .nv.constant0._Z9vectorAddPfS_S_ii --------------------------
	.section	.nv.constant0._Z9vectorAddPfS_S_ii,"a",@progbits
	.sectionflags	@""
	.align	4
.nv.constant0._Z9vectorAddPfS_S_ii:
	.zero		928


//--------------------- SYMBOLS --------------------------

	.type		.nv.reservedSmem.offset0,@object
	.size		.nv.reservedSmem.offset0,0x4
